//
// Generated by NVIDIA NVVM Compiler
//
// Compiler Build ID: CL-36424714
// Cuda compilation tools, release 13.0, V13.0.88
// Based on NVVM 20.0.0
//

.version 9.0
.target sm_100
.address_size 64

	// .globl	_Z14checkOverwritePii

.visible .entry _Z14checkOverwritePii(
	.param .u64 .ptr .align 1 _Z14checkOverwritePii_param_0,
	.param .u32 _Z14checkOverwritePii_param_1
)
{
	.reg .pred 	%p<2>;
	.reg .b32 	%r<11>;
	.reg .b64 	%rd<5>;

	ld.param.u64 	%rd1, [_Z14checkOverwritePii_param_0];
	ld.param.u32 	%r2, [_Z14checkOverwritePii_param_1];
	mov.u32 	%r3, %tid.x;
	mov.u32 	%r4, %ctaid.x;
	mov.u32 	%r5, %ntid.x;
	mad.lo.s32 	%r1, %r4, %r5, %r3;
	setp.ge.s32 	%p1, %r1, %r2;
	@%p1 bra 	$L__BB0_2;
	cvta.to.global.u64 	%rd2, %rd1;
	shr.s32 	%r6, %r1, 31;
	shr.u32 	%r7, %r6, 29;
	add.s32 	%r8, %r1, %r7;
	and.b32  	%r9, %r8, -8;
	sub.s32 	%r10, %r1, %r9;
	mul.wide.s32 	%rd3, %r10, 4;
	add.s64 	%rd4, %rd2, %rd3;
	st.global.u32 	[%rd4], %r1;
$L__BB0_2:
	ret;

}


// ===== COMPILED SASS (sm_100) =====

	.target	sm_100

	.elftype	@"ET_EXEC"


//--------------------- .note.nv.tkinfo           --------------------------
	.section	.note.nv.tkinfo,"",@"SHT_NOTE"
	.sectionflags	@"SHF_NOTE_NV_TKINFO"
	.tkinfo
        /*0018*/ 	.word	0x00000002
        /*0030*/ 	.string	""
        /*0030*/ 	.string	"ptxas"
        /*0030*/ 	.string	"Cuda compilation tools, release 13.0, V13.0.88"
        /*0030*/ 	.string	"Build cuda_13.0.r13.0/compiler.36424714_0"
        /*0030*/ 	.string	"-arch sm_100 -m 64 "



//--------------------- .note.nv.cuinfo           --------------------------
	.section	.note.nv.cuinfo,"",@"SHT_NOTE"
	.sectionflags	@"SHF_NOTE_NV_CUINFO"
        /*0018*/ 	.short	0x0002
        /*001a*/ 	.short	0x0064
        /*001c*/ 	.short	0x0082
	.zero		2


//--------------------- .nv.info                  --------------------------
	.section	.nv.info,"",@"SHT_CUDA_INFO"
	.align	4


	//----- nvinfo : EIATTR_REGCOUNT
	.align		4
        /*0000*/ 	.byte	0x04, 0x2f
        /*0002*/ 	.short	(.L_1 - .L_0)
	.align		4
.L_0:
        /*0004*/ 	.word	index@(_Z14checkOverwritePii)
        /*0008*/ 	.word	0x0000000a


	//----- nvinfo : EIATTR_FRAME_SIZE
	.align		4
.L_1:
        /*000c*/ 	.byte	0x04, 0x11
        /*000e*/ 	.short	(.L_3 - .L_2)
	.align		4
.L_2:
        /*0010*/ 	.word	index@(_Z14checkOverwritePii)
        /*0014*/ 	.word	0x00000000


	//----- nvinfo : EIATTR_MIN_STACK_SIZE
	.align		4
.L_3:
        /*0018*/ 	.byte	0x04, 0x12
        /*001a*/ 	.short	(.L_5 - .L_4)
	.align		4
.L_4:
        /*001c*/ 	.word	index@(_Z14checkOverwritePii)
        /*0020*/ 	.word	0x00000000
.L_5:


//--------------------- .nv.compat                --------------------------
	.section	.nv.compat,"",@"SHT_CUDA_COMPAT_INFO"
	.align	4
        /*0000*/ 	.byte	0x02, 0x09, 0x00, 0x00, 0x02, 0x02, 0x01, 0x00, 0x02, 0x05, 0x05, 0x00, 0x03, 0x07, 0x01, 0x01
        /*0010*/ 	.byte	0x02, 0x03, 0x00, 0x00, 0x02, 0x06, 0x01, 0x00, 0x04, 0x0b, 0x08, 0x00, 0x09, 0x00, 0x00, 0x00
        /*0020*/ 	.byte	0x00, 0x00, 0x00, 0x00


//--------------------- .nv.info._Z14checkOverwritePii --------------------------
	.section	.nv.info._Z14checkOverwritePii,"",@"SHT_CUDA_INFO"
	.sectionflags	@""
	.align	4


	//----- nvinfo : EIATTR_CUDA_API_VERSION
	.align		4
        /*0000*/ 	.byte	0x04, 0x37
        /*0002*/ 	.short	(.L_7 - .L_6)
.L_6:
        /*0004*/ 	.word	0x00000082


	//----- nvinfo : EIATTR_KPARAM_INFO
	.align		4
.L_7:
        /*0008*/ 	.byte	0x04, 0x17
        /*000a*/ 	.short	(.L_9 - .L_8)
.L_8:
        /*000c*/ 	.word	0x00000000
        /*0010*/ 	.short	0x0001
        /*0012*/ 	.short	0x0008
        /*0014*/ 	.byte	0x00, 0xf0, 0x11, 0x00


	//----- nvinfo : EIATTR_KPARAM_INFO
	.align		4
.L_9:
        /*0018*/ 	.byte	0x04, 0x17
        /*001a*/ 	.short	(.L_11 - .L_10)
.L_10:
        /*001c*/ 	.word	0x00000000
        /*0020*/ 	.short	0x0000
        /*0022*/ 	.short	0x0000
        /*0024*/ 	.byte	0x00, 0xf5, 0x21, 0x00


	//----- nvinfo : EIATTR_SPARSE_MMA_MASK
	.align		4
.L_11:
        /*0028*/ 	.byte	0x03, 0x50
        /*002a*/ 	.short	0x0000


	//----- nvinfo : EIATTR_MAXREG_COUNT
	.align		4
        /*002c*/ 	.byte	0x03, 0x1b
        /*002e*/ 	.short	0x00ff


	//----- nvinfo : EIATTR_MERCURY_ISA_VERSION
	.align		4
        /*0030*/ 	.byte	0x03, 0x5f
        /*0032*/ 	.short	0x0101


	//----- nvinfo : EIATTR_VRC_CTA_INIT_COUNT
	.align		4
        /*0034*/ 	.byte	0x02, 0x4a
	.zero		1
	.zero		1


	//----- nvinfo : EIATTR_EXIT_INSTR_OFFSETS
	.align		4
        /*0038*/ 	.byte	0x04, 0x1c
        /*003a*/ 	.short	(.L_13 - .L_12)


	//   ....[0]....
.L_12:
        /*003c*/ 	.word	0x00000070


	//   ....[1]....
        /*0040*/ 	.word	0x00000100


	//----- nvinfo : EIATTR_CBANK_PARAM_SIZE
	.align		4
.L_13:
        /*0044*/ 	.byte	0x03, 0x19
        /*0046*/ 	.short	0x000c


	//----- nvinfo : EIATTR_PARAM_CBANK
	.align		4
        /*0048*/ 	.byte	0x04, 0x0a
        /*004a*/ 	.short	(.L_15 - .L_14)
	.align		4
.L_14:
        /*004c*/ 	.word	index@(.nv.constant0._Z14checkOverwritePii)
        /*0050*/ 	.short	0x0380
        /*0052*/ 	.short	0x000c


	//----- nvinfo : EIATTR_SW_WAR
	.align		4
.L_15:
        /*0054*/ 	.byte	0x04, 0x36
        /*0056*/ 	.short	(.L_17 - .L_16)
.L_16:
        /*0058*/ 	.word	0x00000008
.L_17:


//--------------------- .nv.callgraph             --------------------------
	.section	.nv.callgraph,"",@"SHT_CUDA_CALLGRAPH"
	.align	4
	.sectionentsize	8
	.align		4
        /*0000*/ 	.word	0x00000000
	.align		4
        /*0004*/ 	.word	0xffffffff
	.align		4
        /*0008*/ 	.word	0x00000000
	.align		4
        /*000c*/ 	.word	0xfffffffe
	.align		4
        /*0010*/ 	.word	0x00000000
	.align		4
        /*0014*/ 	.word	0xfffffffd
	.align		4
        /*0018*/ 	.word	0x00000000
	.align		4
        /*001c*/ 	.word	0xfffffffc


//--------------------- .text._Z14checkOverwritePii --------------------------
	.section	.text._Z14checkOverwritePii,"ax",@progbits
	.align	128
        .global         _Z14checkOverwritePii
        .type           _Z14checkOverwritePii,@function
        .size           _Z14checkOverwritePii,(.L_x_1 - _Z14checkOverwritePii)
        .other          _Z14checkOverwritePii,@"STO_CUDA_ENTRY STV_DEFAULT"
_Z14checkOverwritePii:
.text._Z14checkOverwritePii:
[----:B------:R-:W-:Y:S01]  /*0000*/  LDC R1, c[0x0][0x37c] ;  /* 0x0000df00ff017b82 */ /* 0x000fe20000000800 */
[----:B------:R-:W0:Y:S07]  /*0010*/  S2R R5, SR_TID.X ;  /* 0x0000000000057919 */ /* 0x000e2e0000002100 */
[----:B------:R-:W0:Y:S01]  /*0020*/  S2UR UR4, SR_CTAID.X ;  /* 0x00000000000479c3 */ /* 0x000e220000002500 */
[----:B------:R-:W1:Y:S07]  /*0030*/  LDCU UR5, c[0x0][0x388] ;  /* 0x00007100ff0577ac */ /* 0x000e6e0008000800 */
[----:B------:R-:W0:Y:S02]  /*0040*/  LDC R0, c[0x0][0x360] ;  /* 0x0000d800ff007b82 */ /* 0x000e240000000800 */
[----:B0-----:R-:W-:-:S05]  /*0050*/  IMAD R5, R0, UR4, R5 ;  /* 0x0000000400057c24 */ /* 0x001fca000f8e0205 */
[----:B-1----:R-:W-:-:S13]  /*0060*/  ISETP.GE.AND P0, PT, R5, UR5, PT ;  /* 0x0000000505007c0c */ /* 0x002fda000bf06270 */
[----:B------:R-:W-:Y:S05]  /*0070*/  @P0 EXIT ;  /* 0x000000000000094d */ /* 0x000fea0003800000 */
[----:B------:R-:W0:Y:S01]  /*0080*/  LDC.64 R2, c[0x0][0x380] ;  /* 0x0000e000ff027b82 */ /* 0x000e220000000a00 */
[----:B------:R-:W-:Y:S01]  /*0090*/  SHF.R.S32.HI R0, RZ, 0x1f, R5 ;  /* 0x0000001fff007819 */ /* 0x000fe20000011405 */
[----:B------:R-:W1:Y:S03]  /*00a0*/  LDCU.64 UR4, c[0x0][0x358] ;  /* 0x00006b00ff0477ac */ /* 0x000e660008000a00 */
[----:B------:R-:W-:-:S04]  /*00b0*/  LEA.HI R0, R0, R5, RZ, 0x3 ;  /* 0x0000000500007211 */ /* 0x000fc800078f18ff */
[----:B------:R-:W-:-:S05]  /*00c0*/  LOP3.LUT R0, R0, 0xfffffff8, RZ, 0xc0, !PT ;  /* 0xfffffff800007812 */ /* 0x000fca00078ec0ff */
[----:B------:R-:W-:-:S04]  /*00d0*/  IMAD.IADD R7, R5, 0x1, -R0 ;  /* 0x0000000105077824 */ /* 0x000fc800078e0a00 */
[----:B0-----:R-:W-:-:S05]  /*00e0*/  IMAD.WIDE R2, R7, 0x4, R2 ;  /* 0x0000000407027825 */ /* 0x001fca00078e0202 */
[----:B-1----:R-:W-:Y:S01]  /*00f0*/  STG.E desc[UR4][R2.64], R5 ;  /* 0x0000000502007986 */ /* 0x002fe2000c101904 */
[----:B------:R-:W-:Y:S05]  /*0100*/  EXIT ;  /* 0x000000000000794d */ /* 0x000fea0003800000 */
.L_x_0:
[----:B------:R-:W-:-:S00]  /*0110*/  BRA `(.L_x_0) ;  /* 0xfffffffc00fc7947 */ /* 0x000fc0000383ffff */
[----:B------:R-:W-:-:S00]  /*0120*/  NOP ;  /* 0x0000000000007918 */ /* 0x000fc00000000000 */
        /* <DEDUP_REMOVED lines=13> */
.L_x_1:


//--------------------- .nv.shared.reserved.0     --------------------------
	.section	.nv.shared.reserved.0,"aw",@nobits
	.weak		__nv_reservedSMEM_offset_0_alias
	.size		__nv_reservedSMEM_offset_0_alias, 0, 64
	.other		__nv_reservedSMEM_offset_0_alias,@"STO_CUDA_RESERVED_SHARED STV_DEFAULT"
__nv_reservedSMEM_offset_0_alias:
	.zero		0
	.zero		64


//--------------------- .nv.constant0._Z14checkOverwritePii --------------------------
	.section	.nv.constant0._Z14checkOverwritePii,"a",@progbits
	.sectionflags	@""
	.align	4
.nv.constant0._Z14checkOverwritePii:
	.zero		908


//--------------------- SYMBOLS --------------------------

	.type		.nv.reservedSmem.offset0,@object
	.size		.nv.reservedSmem.offset0,0x4
